	.headerflags	@"EF_CUDA_TEXMODE_UNIFIED EF_CUDA_64BIT_ADDRESS EF_CUDA_ACCELERATORS EF_CUDA_SM90 EF_CUDA_VIRTUAL_SM(EF_CUDA_SM90)"
	.elftype	@"ET_EXEC"


//--------------------- .nv.info                  --------------------------
	.section	.nv.info,"",@"SHT_CUDA_INFO"
	.align	4


	//----- nvinfo : EIATTR_REGCOUNT
	.align		4
        /*0000*/ 	.byte	0x04, 0x2f
        /*0002*/ 	.short	(.L_3 - .L_2)
	.align		4
.L_2:
        /*0004*/ 	.word	index@(triton_poi_fused__native_batch_norm_legit_no_training_add_convolution_relu_100)
        /*0008*/ 	.word	0x00000018


	//----- nvinfo : EIATTR_MIN_STACK_SIZE
	.align		4
.L_3:
        /*000c*/ 	.byte	0x04, 0x12
        /*000e*/ 	.short	(.L_5 - .L_4)
	.align		4
.L_4:
        /*0010*/ 	.word	index@(triton_poi_fused__native_batch_norm_legit_no_training_add_convolution_relu_100)
        /*0014*/ 	.word	0x00000000


	//----- nvinfo : EIATTR_FRAME_SIZE
	.align		4
.L_5:
        /*0018*/ 	.byte	0x04, 0x11
        /*001a*/ 	.short	(.L_7 - .L_6)
	.align		4
.L_6:
        /*001c*/ 	.word	index@(triton_poi_fused__native_batch_norm_legit_no_training_add_convolution_relu_100)
        /*0020*/ 	.word	0x00000000


	//----- nvinfo : EIATTR_MIN_STACK_SIZE
	.align		4
.L_7:
        /*0024*/ 	.byte	0x04, 0x12
        /*0026*/ 	.short	(.L_9 - .L_8)
	.align		4
.L_8:
        /*0028*/ 	.word	index@(triton_poi_fused__native_batch_norm_legit_no_training_add_convolution_relu_100)
        /*002c*/ 	.word	0x00000000
.L_9:


//--------------------- .nv.info.triton_poi_fused__native_batch_norm_legit_no_training_add_convolution_relu_100 --------------------------
	.section	.nv.info.triton_poi_fused__native_batch_norm_legit_no_training_add_convolution_relu_100,"",@"SHT_CUDA_INFO"
	.sectionflags	@""
	.align	4


	//----- nvinfo : EIATTR_CUDA_API_VERSION
	.align		4
        /*0000*/ 	.byte	0x04, 0x37
        /*0002*/ 	.short	(.L_11 - .L_10)
.L_10:
        /*0004*/ 	.word	0x0000007c


	//----- nvinfo : EIATTR_KPARAM_INFO
	.align		4
.L_11:
        /*0008*/ 	.byte	0x04, 0x17
        /*000a*/ 	.short	(.L_13 - .L_12)
.L_12:
        /*000c*/ 	.word	0x00000000
        /*0010*/ 	.short	0x0008
        /*0012*/ 	.short	0x0040
        /*0014*/ 	.byte	0x00, 0xf0, 0x11, 0x00


	//----- nvinfo : EIATTR_KPARAM_INFO
	.align		4
.L_13:
        /*0018*/ 	.byte	0x04, 0x17
        /*001a*/ 	.short	(.L_15 - .L_14)
.L_14:
        /*001c*/ 	.word	0x00000000
        /*0020*/ 	.short	0x0007
        /*0022*/ 	.short	0x0038
        /*0024*/ 	.byte	0x00, 0xf4, 0x21, 0x00


	//----- nvinfo : EIATTR_KPARAM_INFO
	.align		4
.L_15:
        /*0028*/ 	.byte	0x04, 0x17
        /*002a*/ 	.short	(.L_17 - .L_16)
.L_16:
        /*002c*/ 	.word	0x00000000
        /*0030*/ 	.short	0x0006
        /*0032*/ 	.short	0x0030
        /*0034*/ 	.byte	0x00, 0xf4, 0x21, 0x00


	//----- nvinfo : EIATTR_KPARAM_INFO
	.align		4
.L_17:
        /*0038*/ 	.byte	0x04, 0x17
        /*003a*/ 	.short	(.L_19 - .L_18)
.L_18:
        /*003c*/ 	.word	0x00000000
        /*0040*/ 	.short	0x0005
        /*0042*/ 	.short	0x0028
        /*0044*/ 	.byte	0x00, 0xf4, 0x21, 0x00


	//----- nvinfo : EIATTR_KPARAM_INFO
	.align		4
.L_19:
        /*0048*/ 	.byte	0x04, 0x17
        /*004a*/ 	.short	(.L_21 - .L_20)
.L_20:
        /*004c*/ 	.word	0x00000000
        /*0050*/ 	.short	0x0004
        /*0052*/ 	.short	0x0020
        /*0054*/ 	.byte	0x00, 0xf4, 0x21, 0x00


	//----- nvinfo : EIATTR_KPARAM_INFO
	.align		4
.L_21:
        /*0058*/ 	.byte	0x04, 0x17
        /*005a*/ 	.short	(.L_23 - .L_22)
.L_22:
        /*005c*/ 	.word	0x00000000
        /*0060*/ 	.short	0x0003
        /*0062*/ 	.short	0x0018
        /*0064*/ 	.byte	0x00, 0xf4, 0x21, 0x00


	//----- nvinfo : EIATTR_KPARAM_INFO
	.align		4
.L_23:
        /*0068*/ 	.byte	0x04, 0x17
        /*006a*/ 	.short	(.L_25 - .L_24)
.L_24:
        /*006c*/ 	.word	0x00000000
        /*0070*/ 	.short	0x0002
        /*0072*/ 	.short	0x0010
        /*0074*/ 	.byte	0x00, 0xf4, 0x21, 0x00


	//----- nvinfo : EIATTR_KPARAM_INFO
	.align		4
.L_25:
        /*0078*/ 	.byte	0x04, 0x17
        /*007a*/ 	.short	(.L_27 - .L_26)
.L_26:
        /*007c*/ 	.word	0x00000000
        /*0080*/ 	.short	0x0001
        /*0082*/ 	.short	0x0008
        /*0084*/ 	.byte	0x00, 0xf4, 0x21, 0x00


	//----- nvinfo : EIATTR_KPARAM_INFO
	.align		4
.L_27:
        /*0088*/ 	.byte	0x04, 0x17
        /*008a*/ 	.short	(.L_29 - .L_28)
.L_28:
        /*008c*/ 	.word	0x00000000
        /*0090*/ 	.short	0x0000
        /*0092*/ 	.short	0x0000
        /*0094*/ 	.byte	0x00, 0xf4, 0x21, 0x00


	//----- nvinfo : EIATTR_SPARSE_MMA_MASK
	.align		4
.L_29:
        /*0098*/ 	.byte	0x03, 0x50
        /*009a*/ 	.short	0x0000


	//----- nvinfo : EIATTR_MAXREG_COUNT
	.align		4
        /*009c*/ 	.byte	0x03, 0x1b
        /*009e*/ 	.short	0x00ff


	//----- nvinfo : EIATTR_EXIT_INSTR_OFFSETS
	.align		4
        /*00a0*/ 	.byte	0x04, 0x1c
        /*00a2*/ 	.short	(.L_31 - .L_30)


	//   ....[0]....
.L_30:
        /*00a4*/ 	.word	0x00000400


	//----- nvinfo : EIATTR_REQNTID
	.align		4
.L_31:
        /*00a8*/ 	.byte	0x04, 0x10
        /*00aa*/ 	.short	(.L_33 - .L_32)
.L_32:
        /*00ac*/ 	.word	0x00000100
        /*00b0*/ 	.word	0x00000001
        /*00b4*/ 	.word	0x00000001


	//----- nvinfo : EIATTR_CBANK_PARAM_SIZE
	.align		4
.L_33:
        /*00b8*/ 	.byte	0x03, 0x19
        /*00ba*/ 	.short	0x0044


	//----- nvinfo : EIATTR_PARAM_CBANK
	.align		4
        /*00bc*/ 	.byte	0x04, 0x0a
        /*00be*/ 	.short	(.L_35 - .L_34)
	.align		4
.L_34:
        /*00c0*/ 	.word	index@(.nv.constant0.triton_poi_fused__native_batch_norm_legit_no_training_add_convolution_relu_100)
        /*00c4*/ 	.short	0x0210
        /*00c6*/ 	.short	0x0044


	//----- nvinfo : EIATTR_SW_WAR
	.align		4
.L_35:
        /*00c8*/ 	.byte	0x04, 0x36
        /*00ca*/ 	.short	(.L_37 - .L_36)
.L_36:
        /*00cc*/ 	.word	0x00000008
.L_37:


//--------------------- .nv.callgraph             --------------------------
	.section	.nv.callgraph,"",@"SHT_CUDA_CALLGRAPH"
	.align	4
	.sectionentsize	8
	.align		4
        /*0000*/ 	.word	0x00000000
	.align		4
        /*0004*/ 	.word	0xffffffff
	.align		4
        /*0008*/ 	.word	0x00000000
	.align		4
        /*000c*/ 	.word	0xfffffffe
	.align		4
        /*0010*/ 	.word	0x00000000
	.align		4
        /*0014*/ 	.word	0xfffffffd
	.align		4
        /*0018*/ 	.word	0x00000000
	.align		4
        /*001c*/ 	.word	0xfffffffc


//--------------------- .nv.constant4             --------------------------
	.section	.nv.constant4,"a",@progbits
	.align	8
	.align		8
.nv.constant4:
        /*0000*/ 	.dword	_$_str
	.align		8
        /*0008*/ 	.dword	_$_str_$_2


//--------------------- .text.triton_poi_fused__native_batch_norm_legit_no_training_add_convolution_relu_100 --------------------------
	.section	.text.triton_poi_fused__native_batch_norm_legit_no_training_add_convolution_relu_100,"ax",@progbits
	.align	128
        .global         triton_poi_fused__native_batch_norm_legit_no_training_add_convolution_relu_100
        .type           triton_poi_fused__native_batch_norm_legit_no_training_add_convolution_relu_100,@function
        .size           triton_poi_fused__native_batch_norm_legit_no_training_add_convolution_relu_100,(.L_x_1 - triton_poi_fused__native_batch_norm_legit_no_training_add_convolution_relu_100)
        .other          triton_poi_fused__native_batch_norm_legit_no_training_add_convolution_relu_100,@"STO_CUDA_ENTRY STV_DEFAULT"
triton_poi_fused__native_batch_norm_legit_no_training_add_convolution_relu_100:
.text.triton_poi_fused__native_batch_norm_legit_no_training_add_convolution_relu_100:
[----:B------:R-:W-:Y:S01]  /*0000*/  LDC R1, c[0x0][0x28] ;  /* 0x00000a00ff017b82 */ /* 0x000fe20000000800 */
[----:B------:R-:W1:Y:S07]  /*0010*/  S2R R0, SR_TID.X ;  /* 0x0000000000007919 */ /* 0x000e6e0000002100 */
[----:B------:R-:W2:Y:S01]  /*0020*/  LDC.64 R18, c[0x0][0x228] ;  /* 0x00008a00ff127b82 */ /* 0x000ea20000000a00 */
[----:B------:R-:W-:Y:S01]  /*0030*/  ULDC.64 UR4, c[0x0][0x208] ;  /* 0x0000820000047ab9 */ /* 0x000fe20000000a00 */
[----:B------:R-:W3:Y:S06]  /*0040*/  S2R R5, SR_CTAID.X ;  /* 0x0000000000057919 */ /* 0x000eec0000002500 */
[----:B------:R-:W4:Y:S08]  /*0050*/  LDC.64 R16, c[0x0][0x218] ;  /* 0x00008600ff107b82 */ /* 0x000f300000000a00 */
[----:B------:R-:W5:Y:S08]  /*0060*/  LDC.64 R20, c[0x0][0x220] ;  /* 0x00008800ff147b82 */ /* 0x000f700000000a00 */
[----:B------:R-:W4:Y:S01]  /*0070*/  LDC.64 R12, c[0x0][0x230] ;  /* 0x00008c00ff0c7b82 */ /* 0x000f220000000a00 */
[----:B-1----:R-:W-:-:S07]  /*0080*/  SHF.L.U32 R0, R0, 0x1, RZ ;  /* 0x0000000100007819 */ /* 0x002fce00000006ff */
[----:B------:R-:W1:Y:S01]  /*0090*/  LDC.64 R10, c[0x0][0x238] ;  /* 0x00008e00ff0a7b82 */ /* 0x000e620000000a00 */
[----:B---3--:R-:W-:Y:S02]  /*00a0*/  SHF.R.S32.HI R3, RZ, 0x16, R5 ;  /* 0x00000016ff037819 */ /* 0x008fe40000011405 */
[----:B------:R-:W-:Y:S02]  /*00b0*/  LOP3.LUT R0, R0, 0x1fe, RZ, 0xc0, !PT ;  /* 0x000001fe00007812 */ /* 0x000fe400078ec0ff */
[----:B------:R-:W-:-:S03]  /*00c0*/  SGXT R3, R3, 0x1 ;  /* 0x000000010303781a */ /* 0x000fc60000000200 */
[----:B------:R-:W3:Y:S01]  /*00d0*/  LDC.64 R6, c[0x0][0x240] ;  /* 0x00009000ff067b82 */ /* 0x000ee20000000a00 */
[----:B------:R-:W-:-:S04]  /*00e0*/  LEA R0, R5, R0, 0x9 ;  /* 0x0000000005007211 */ /* 0x000fc800078e48ff */
[----:B------:R-:W-:-:S04]  /*00f0*/  LEA.HI R3, R3, R0, RZ, 0xa ;  /* 0x0000000003037211 */ /* 0x000fc800078f50ff */
[----:B------:R-:W-:-:S04]  /*0100*/  SHF.R.S32.HI R3, RZ, 0xa, R3 ;  /* 0x0000000aff037819 */ /* 0x000fc80000011403 */
[----:B------:R-:W-:-:S04]  /*0110*/  LEA.HI R2, R3, R3, RZ, 0x6 ;  /* 0x0000000303027211 */ /* 0x000fc800078f30ff */
[----:B------:R-:W-:-:S04]  /*0120*/  LOP3.LUT R2, R2, 0xffffffc0, RZ, 0xc0, !PT ;  /* 0xffffffc002027812 */ /* 0x000fc800078ec0ff */
[----:B------:R-:W-:Y:S02]  /*0130*/  IADD3 R15, R3, -R2, RZ ;  /* 0x80000002030f7210 */ /* 0x000fe40007ffe0ff */
[----:B------:R-:W1:Y:S03]  /*0140*/  LDC.64 R2, c[0x0][0x210] ;  /* 0x00008400ff027b82 */ /* 0x000e660000000a00 */
[----:B--2---:R-:W-:-:S05]  /*0150*/  IMAD.WIDE R18, R15, 0x4, R18 ;  /* 0x000000040f127825 */ /* 0x004fca00078e0212 */
[----:B------:R5:W2:Y:S01]  /*0160*/  LDG.E.EL R8, desc[UR4][R18.64] ;  /* 0x0000000412087981 */ /* 0x000aa2000c2e1900 */
[----:B----4-:R-:W-:-:S05]  /*0170*/  IMAD.WIDE R16, R15, 0x4, R16 ;  /* 0x000000040f107825 */ /* 0x010fca00078e0210 */
[----:B------:R-:W4:Y:S01]  /*0180*/  LDG.E.EL R9, desc[UR4][R16.64] ;  /* 0x0000000410097981 */ /* 0x000f22000c2e1900 */
[----:B-----5:R-:W-:-:S05]  /*0190*/  IMAD.WIDE R18, R15, 0x4, R20 ;  /* 0x000000040f127825 */ /* 0x020fca00078e0214 */
[----:B------:R-:W5:Y:S01]  /*01a0*/  LDG.E.EL R14, desc[UR4][R18.64] ;  /* 0x00000004120e7981 */ /* 0x000f62000c2e1900 */
[----:B01----:R-:W-:-:S05]  /*01b0*/  IMAD.WIDE R2, R0, 0x4, R2 ;  /* 0x0000000400027825 */ /* 0x003fca00078e0202 */
[----:B------:R-:W4:Y:S01]  /*01c0*/  LDG.E.64 R4, desc[UR4][R2.64] ;  /* 0x0000000402047981 */ /* 0x000f22000c1e1b00 */
[----:B------:R-:W-:-:S04]  /*01d0*/  IMAD.WIDE R12, R15, 0x4, R12 ;  /* 0x000000040f0c7825 */ /* 0x000fc800078e020c */
[----:B------:R-:W-:Y:S02]  /*01e0*/  IMAD.WIDE R20, R15, 0x4, R10 ;  /* 0x000000040f147825 */ /* 0x000fe400078e020a */
[----:B------:R0:W5:Y:S04]  /*01f0*/  LDG.E.EL R10, desc[UR4][R12.64] ;  /* 0x000000040c0a7981 */ /* 0x000168000c2e1900 */
[----:B------:R-:W5:Y:S01]  /*0200*/  LDG.E.EL R11, desc[UR4][R20.64] ;  /* 0x00000004140b7981 */ /* 0x000f62000c2e1900 */
[----:B---3--:R-:W-:-:S06]  /*0210*/  IMAD.WIDE R6, R0, 0x4, R6 ;  /* 0x0000000400067825 */ /* 0x008fcc00078e0206 */
[----:B------:R-:W3:Y:S01]  /*0220*/  LDG.E.64 R6, desc[UR4][R6.64] ;  /* 0x0000000406067981 */ /* 0x000ee2000c1e1b00 */
[----:B0-----:R-:W-:Y:S01]  /*0230*/  HFMA2.MMA R12, -RZ, RZ, 1.625, 0 ;  /* 0x3e800000ff0c7435 */ /* 0x001fe200000001ff */
[----:B--2---:R-:W-:-:S04]  /*0240*/  FADD R8, R8, 9.9999997473787516356e-06 ;  /* 0x3727c5ac08087421 */ /* 0x004fc80000000000 */
[----:B------:R-:W0:Y:S02]  /*0250*/  MUFU.SQRT R15, R8 ;  /* 0x00000008000f7308 */ /* 0x000e240000002000 */
[C---:B0-----:R-:W-:Y:S02]  /*0260*/  FSETP.GT.AND P0, PT, R15.reuse, 8.50705917302346158658e+37, PT ;  /* 0x7e8000000f00780b */ /* 0x041fe40003f04000 */
[----:B------:R-:W-:-:S11]  /*0270*/  FSETP.GEU.AND P1, PT, R15, 1.175494350822287508e-38, PT ;  /* 0x008000000f00780b */ /* 0x000fd60003f2e000 */
[----:B------:R-:W-:-:S04]  /*0280*/  @P0 FMUL R15, R15, 0.25 ;  /* 0x3e8000000f0f0820 */ /* 0x000fc80000400000 */
[----:B------:R-:W-:-:S06]  /*0290*/  @!P1 FMUL R15, R15, 16777216 ;  /* 0x4b8000000f0f9820 */ /* 0x000fcc0000400000 */
[----:B------:R-:W0:Y:S01]  /*02a0*/  MUFU.RCP R15, R15 ;  /* 0x0000000f000f7308 */ /* 0x000e220000001000 */
[----:B------:R-:W-:Y:S01]  /*02b0*/  FSEL R12, R12, 1, P0 ;  /* 0x3f8000000c0c7808 */ /* 0x000fe20000000000 */
[--C-:B----4-:R-:W-:Y:S01]  /*02c0*/  FADD R4, R4, R9.reuse ;  /* 0x0000000904047221 */ /* 0x110fe20000000000 */
[----:B------:R-:W-:Y:S02]  /*02d0*/  FADD R5, R5, R9 ;  /* 0x0000000905057221 */ /* 0x000fe40000000000 */
[----:B------:R-:W1:Y:S01]  /*02e0*/  LDC.64 R8, c[0x0][0x248] ;  /* 0x00009200ff087b82 */ /* 0x000e620000000a00 */
[----:B------:R-:W-:-:S04]  /*02f0*/  @!P1 FMUL R12, R12, 16777216 ;  /* 0x4b8000000c0c9820 */ /* 0x000fc80000400000 */
[----:B0-----:R-:W-:Y:S01]  /*0300*/  FMUL R13, R15, R12 ;  /* 0x0000000c0f0d7220 */ /* 0x001fe20000400000 */
[C---:B-----5:R-:W-:Y:S01]  /*0310*/  FADD R12, -R14.reuse, R4 ;  /* 0x000000040e0c7221 */ /* 0x060fe20000000100 */
[----:B------:R-:W-:-:S03]  /*0320*/  FADD R14, -R14, R5 ;  /* 0x000000050e0e7221 */ /* 0x000fc60000000100 */
[-C--:B------:R-:W-:Y:S01]  /*0330*/  FMUL R12, R12, R13.reuse ;  /* 0x0000000d0c0c7220 */ /* 0x080fe20000400000 */
[----:B------:R-:W-:-:S03]  /*0340*/  FMUL R14, R14, R13 ;  /* 0x0000000d0e0e7220 */ /* 0x000fc60000400000 */
[C-C-:B------:R-:W-:Y:S01]  /*0350*/  FFMA R12, R10.reuse, R12, R11.reuse ;  /* 0x0000000c0a0c7223 */ /* 0x140fe2000000000b */
[----:B------:R-:W-:-:S04]  /*0360*/  FFMA R14, R10, R14, R11 ;  /* 0x0000000e0a0e7223 */ /* 0x000fc8000000000b */
[----:B------:R-:W-:Y:S02]  /*0370*/  FSETP.GEU.AND P0, PT, R12, RZ, PT ;  /* 0x000000ff0c00720b */ /* 0x000fe40003f0e000 */
[----:B------:R-:W-:Y:S02]  /*0380*/  FSETP.GEU.AND P1, PT, R14, RZ, PT ;  /* 0x000000ff0e00720b */ /* 0x000fe40003f2e000 */
[----:B------:R-:W-:Y:S02]  /*0390*/  FSEL R11, R12, RZ, P0 ;  /* 0x000000ff0c0b7208 */ /* 0x000fe40000000000 */
[----:B------:R-:W-:Y:S01]  /*03a0*/  FSEL R14, R14, RZ, P1 ;  /* 0x000000ff0e0e7208 */ /* 0x000fe20000800000 */
[----:B-1----:R-:W-:-:S04]  /*03b0*/  IMAD.WIDE R8, R0, 0x4, R8 ;  /* 0x0000000400087825 */ /* 0x002fc800078e0208 */
[----:B---3--:R-:W-:Y:S01]  /*03c0*/  FADD R6, R6, R11 ;  /* 0x0000000b06067221 */ /* 0x008fe20000000000 */
[----:B------:R-:W-:Y:S01]  /*03d0*/  FADD R7, R7, R14 ;  /* 0x0000000e07077221 */ /* 0x000fe20000000000 */
[----:B------:R-:W-:Y:S04]  /*03e0*/  STG.E.64 desc[UR4][R2.64], R4 ;  /* 0x0000000402007986 */ /* 0x000fe8000c101b04 */
[----:B------:R-:W-:Y:S01]  /*03f0*/  STG.E.64 desc[UR4][R8.64], R6 ;  /* 0x0000000608007986 */ /* 0x000fe2000c101b04 */
[----:B------:R-:W-:Y:S05]  /*0400*/  EXIT ;  /* 0x000000000000794d */ /* 0x000fea0003800000 */
.L_x_0:
[----:B------:R-:W-:-:S00]  /*0410*/  BRA `(.L_x_0) ;  /* 0xfffffffc00fc7947 */ /* 0x000fc0000383ffff */
[----:B------:R-:W-:-:S00]  /*0420*/  NOP ;  /* 0x0000000000007918 */ /* 0x000fc00000000000 */
        /* <DEDUP_REMOVED lines=13> */
.L_x_1:


//--------------------- .nv.global.init           --------------------------
	.section	.nv.global.init,"aw",@progbits
.nv.global.init:
	.type		_$_str,@object
	.size		_$_str,(_$_str_$_2 - _$_str)
_$_str:
        /*0000*/ 	.byte	0x5f, 0x5f, 0x43, 0x55, 0x44, 0x41, 0x5f, 0x46, 0x54, 0x5a, 0x00
	.type		_$_str_$_2,@object
	.size		_$_str_$_2,(.L_1 - _$_str_$_2)
_$_str_$_2:
        /*000b*/ 	.byte	0x5f, 0x5f, 0x43, 0x55, 0x44, 0x41, 0x5f, 0x50, 0x52, 0x45, 0x43, 0x5f, 0x53, 0x51, 0x52, 0x54
        /*001b*/ 	.byte	0x00
.L_1:


//--------------------- .nv.constant0.triton_poi_fused__native_batch_norm_legit_no_training_add_convolution_relu_100 --------------------------
	.section	.nv.constant0.triton_poi_fused__native_batch_norm_legit_no_training_add_convolution_relu_100,"a",@progbits
	.sectionflags	@""
	.align	4
.nv.constant0.triton_poi_fused__native_batch_norm_legit_no_training_add_convolution_relu_100:
	.zero		596
